//
// Generated by NVIDIA NVVM Compiler
//
// Compiler Build ID: CL-36424714
// Cuda compilation tools, release 13.0, V13.0.88
// Based on NVVM 20.0.0
//

.version 9.0
.target sm_100
.address_size 64

	// .globl	_Z17mem_transfer_testPi
.extern .func  (.param .b32 func_retval0) vprintf
(
	.param .b64 vprintf_param_0,
	.param .b64 vprintf_param_1
)
;
.global .align 1 .b8 $str[30] = {116, 105, 100, 32, 58, 32, 37, 100, 44, 32, 103, 105, 100, 58, 32, 37, 100, 44, 32, 100, 97, 116, 97, 32, 58, 32, 37, 100, 10};

.visible .entry _Z17mem_transfer_testPi(
	.param .u64 .ptr .align 1 _Z17mem_transfer_testPi_param_0
)
{
	.local .align 8 .b8 	__local_depot0[16];
	.reg .b64 	%SP;
	.reg .b64 	%SPL;
	.reg .b32 	%r<8>;
	.reg .b64 	%rd<9>;

	mov.u64 	%SPL, __local_depot0;
	cvta.local.u64 	%SP, %SPL;
	ld.param.u64 	%rd1, [_Z17mem_transfer_testPi_param_0];
	cvta.to.global.u64 	%rd2, %rd1;
	add.u64 	%rd3, %SP, 0;
	add.u64 	%rd4, %SPL, 0;
	mov.u32 	%r1, %ctaid.x;
	mov.u32 	%r2, %ntid.x;
	mov.u32 	%r3, %tid.x;
	mad.lo.s32 	%r4, %r1, %r2, %r3;
	mul.wide.s32 	%rd5, %r4, 4;
	add.s64 	%rd6, %rd2, %rd5;
	ld.global.u32 	%r5, [%rd6];
	st.local.v2.u32 	[%rd4], {%r3, %r4};
	st.local.u32 	[%rd4+8], %r5;
	mov.u64 	%rd7, $str;
	cvta.global.u64 	%rd8, %rd7;
	{ // callseq 0, 0
	.param .b64 param0;
	st.param.b64 	[param0], %rd8;
	.param .b64 param1;
	st.param.b64 	[param1], %rd3;
	.param .b32 retval0;
	call.uni (retval0), 
	vprintf, 
	(
	param0, 
	param1
	);
	ld.param.b32 	%r6, [retval0];
	} // callseq 0
	ret;

}


// ===== COMPILED SASS (sm_100) =====

	.target	sm_100

	.elftype	@"ET_EXEC"


//--------------------- .note.nv.tkinfo           --------------------------
	.section	.note.nv.tkinfo,"",@"SHT_NOTE"
	.sectionflags	@"SHF_NOTE_NV_TKINFO"
	.tkinfo
        /*0018*/ 	.word	0x00000002
        /*0030*/ 	.string	""
        /*0030*/ 	.string	"ptxas"
        /*0030*/ 	.string	"Cuda compilation tools, release 13.0, V13.0.88"
        /*0030*/ 	.string	"Build cuda_13.0.r13.0/compiler.36424714_0"
        /*0030*/ 	.string	"-arch sm_100 -m 64 "



//--------------------- .note.nv.cuinfo           --------------------------
	.section	.note.nv.cuinfo,"",@"SHT_NOTE"
	.sectionflags	@"SHF_NOTE_NV_CUINFO"
        /*0018*/ 	.short	0x0002
        /*001a*/ 	.short	0x0064
        /*001c*/ 	.short	0x0082
	.zero		2


//--------------------- .nv.info                  --------------------------
	.section	.nv.info,"",@"SHT_CUDA_INFO"
	.align	4


	//----- nvinfo : EIATTR_REGCOUNT
	.align		4
        /*0000*/ 	.byte	0x04, 0x2f
        /*0002*/ 	.short	(.L_2 - .L_1)
	.align		4
.L_1:
        /*0004*/ 	.word	index@(_Z17mem_transfer_testPi)
        /*0008*/ 	.word	0x00000018


	//----- nvinfo : EIATTR_FRAME_SIZE
	.align		4
.L_2:
        /*000c*/ 	.byte	0x04, 0x11
        /*000e*/ 	.short	(.L_4 - .L_3)
	.align		4
.L_3:
        /*0010*/ 	.word	index@(_Z17mem_transfer_testPi)
        /*0014*/ 	.word	0x00000010


	//----- nvinfo : EIATTR_MIN_STACK_SIZE
	.align		4
.L_4:
        /*0018*/ 	.byte	0x04, 0x12
        /*001a*/ 	.short	(.L_6 - .L_5)
	.align		4
.L_5:
        /*001c*/ 	.word	index@(_Z17mem_transfer_testPi)
        /*0020*/ 	.word	0x00000010
.L_6:


//--------------------- .nv.compat                --------------------------
	.section	.nv.compat,"",@"SHT_CUDA_COMPAT_INFO"
	.align	4
        /*0000*/ 	.byte	0x02, 0x09, 0x00, 0x00, 0x02, 0x02, 0x01, 0x00, 0x02, 0x05, 0x05, 0x00, 0x03, 0x07, 0x01, 0x01
        /*0010*/ 	.byte	0x02, 0x03, 0x00, 0x00, 0x02, 0x06, 0x01, 0x00, 0x04, 0x0b, 0x08, 0x00, 0x09, 0x00, 0x00, 0x00
        /*0020*/ 	.byte	0x00, 0x00, 0x00, 0x00


//--------------------- .nv.info._Z17mem_transfer_testPi --------------------------
	.section	.nv.info._Z17mem_transfer_testPi,"",@"SHT_CUDA_INFO"
	.sectionflags	@""
	.align	4


	//----- nvinfo : EIATTR_CUDA_API_VERSION
	.align		4
        /*0000*/ 	.byte	0x04, 0x37
        /*0002*/ 	.short	(.L_8 - .L_7)
.L_7:
        /*0004*/ 	.word	0x00000082


	//----- nvinfo : EIATTR_KPARAM_INFO
	.align		4
.L_8:
        /*0008*/ 	.byte	0x04, 0x17
        /*000a*/ 	.short	(.L_10 - .L_9)
.L_9:
        /*000c*/ 	.word	0x00000000
        /*0010*/ 	.short	0x0000
        /*0012*/ 	.short	0x0000
        /*0014*/ 	.byte	0x00, 0xf5, 0x21, 0x00


	//----- nvinfo : EIATTR_SPARSE_MMA_MASK
	.align		4
.L_10:
        /*0018*/ 	.byte	0x03, 0x50
        /*001a*/ 	.short	0x0000


	//----- nvinfo : EIATTR_MAXREG_COUNT
	.align		4
        /*001c*/ 	.byte	0x03, 0x1b
        /*001e*/ 	.short	0x00ff


	//----- nvinfo : EIATTR_EXTERNS
	.align		4
        /*0020*/ 	.byte	0x04, 0x0f
        /*0022*/ 	.short	(.L_12 - .L_11)


	//   ....[0]....
	.align		4
.L_11:
        /*0024*/ 	.word	index@(vprintf)


	//----- nvinfo : EIATTR_MERCURY_ISA_VERSION
	.align		4
.L_12:
        /*0028*/ 	.byte	0x03, 0x5f
        /*002a*/ 	.short	0x0101


	//----- nvinfo : EIATTR_VRC_CTA_INIT_COUNT
	.align		4
        /*002c*/ 	.byte	0x02, 0x4a
	.zero		1
	.zero		1


	//----- nvinfo : EIATTR_SYSCALL_OFFSETS
	.align		4
        /*0030*/ 	.byte	0x04, 0x46
        /*0032*/ 	.short	(.L_14 - .L_13)


	//   ....[0]....
.L_13:
        /*0034*/ 	.word	0x00000160


	//----- nvinfo : EIATTR_EXIT_INSTR_OFFSETS
	.align		4
.L_14:
        /*0038*/ 	.byte	0x04, 0x1c
        /*003a*/ 	.short	(.L_16 - .L_15)


	//   ....[0]....
.L_15:
        /*003c*/ 	.word	0x00000170


	//----- nvinfo : EIATTR_CBANK_PARAM_SIZE
	.align		4
.L_16:
        /*0040*/ 	.byte	0x03, 0x19
        /*0042*/ 	.short	0x0008


	//----- nvinfo : EIATTR_PARAM_CBANK
	.align		4
        /*0044*/ 	.byte	0x04, 0x0a
        /*0046*/ 	.short	(.L_18 - .L_17)
	.align		4
.L_17:
        /*0048*/ 	.word	index@(.nv.constant0._Z17mem_transfer_testPi)
        /*004c*/ 	.short	0x0380
        /*004e*/ 	.short	0x0008


	//----- nvinfo : EIATTR_SW_WAR
	.align		4
.L_18:
        /*0050*/ 	.byte	0x04, 0x36
        /*0052*/ 	.short	(.L_20 - .L_19)
.L_19:
        /*0054*/ 	.word	0x00000008
.L_20:


//--------------------- .nv.callgraph             --------------------------
	.section	.nv.callgraph,"",@"SHT_CUDA_CALLGRAPH"
	.align	4
	.sectionentsize	8
	.align		4
        /*0000*/ 	.word	0x00000000
	.align		4
        /*0004*/ 	.word	0xffffffff
	.align		4
        /*0008*/ 	.word	index@(_Z17mem_transfer_testPi)
	.align		4
        /*000c*/ 	.word	index@(vprintf)
	.align		4
        /*0010*/ 	.word	0x00000000
	.align		4
        /*0014*/ 	.word	0xfffffffe
	.align		4
        /*0018*/ 	.word	0x00000000
	.align		4
        /*001c*/ 	.word	0xfffffffd
	.align		4
        /*0020*/ 	.word	0x00000000
	.align		4
        /*0024*/ 	.word	0xfffffffc


//--------------------- .nv.constant4             --------------------------
	.section	.nv.constant4,"a",@progbits
	.align	8
	.align		8
.nv.constant4:
        /*0000*/ 	.dword	vprintf
	.align		8
        /*0008*/ 	.dword	$str


//--------------------- .text._Z17mem_transfer_testPi --------------------------
	.section	.text._Z17mem_transfer_testPi,"ax",@progbits
	.align	128
        .global         _Z17mem_transfer_testPi
        .type           _Z17mem_transfer_testPi,@function
        .size           _Z17mem_transfer_testPi,(.L_x_2 - _Z17mem_transfer_testPi)
        .other          _Z17mem_transfer_testPi,@"STO_CUDA_ENTRY STV_DEFAULT"
_Z17mem_transfer_testPi:
.text._Z17mem_transfer_testPi:
[----:B------:R-:W0:Y:S01]  /*0000*/  LDC R1, c[0x0][0x37c] ;  /* 0x0000df00ff017b82 */ /* 0x000e220000000800 */
[----:B------:R-:W1:Y:S01]  /*0010*/  S2R R10, SR_TID.X ;  /* 0x00000000000a7919 */ /* 0x000e620000002100 */
[----:B------:R-:W2:Y:S06]  /*0020*/  LDCU UR6, c[0x0][0x2fc] ;  /* 0x00005f80ff0677ac */ /* 0x000eac0008000800 */
[----:B------:R-:W1:Y:S01]  /*0030*/  S2UR UR7, SR_CTAID.X ;  /* 0x00000000000779c3 */ /* 0x000e620000002500 */
[----:B0-----:R-:W-:Y:S01]  /*0040*/  VIADD R1, R1, 0xfffffff0 ;  /* 0xfffffff001017836 */ /* 0x001fe20000000000 */
[----:B------:R-:W0:Y:S06]  /*0050*/  LDCU.64 UR4, c[0x0][0x358] ;  /* 0x00006b00ff0477ac */ /* 0x000e2c0008000a00 */
[----:B------:R-:W3:Y:S01]  /*0060*/  LDC.64 R2, c[0x0][0x380] ;  /* 0x0000e000ff027b82 */ /* 0x000ee20000000a00 */
[----:B------:R-:W-:Y:S01]  /*0070*/  MOV R0, 0x0 ;  /* 0x0000000000007802 */ /* 0x000fe20000000f00 */
[----:B------:R-:W4:Y:S06]  /*0080*/  LDCU.64 UR8, c[0x4][0x8] ;  /* 0x01000100ff0877ac */ /* 0x000f2c0008000a00 */
[----:B------:R-:W1:Y:S02]  /*0090*/  LDC R11, c[0x0][0x360] ;  /* 0x0000d800ff0b7b82 */ /* 0x000e640000000800 */
[----:B-1----:R-:W-:-:S04]  /*00a0*/  IMAD R11, R11, UR7, R10 ;  /* 0x000000070b0b7c24 */ /* 0x002fc8000f8e020a */
[----:B---3--:R-:W-:-:S06]  /*00b0*/  IMAD.WIDE R2, R11, 0x4, R2 ;  /* 0x000000040b027825 */ /* 0x008fcc00078e0202 */
[----:B0-----:R-:W3:Y:S01]  /*00c0*/  LDG.E R2, desc[UR4][R2.64] ;  /* 0x0000000402027981 */ /* 0x001ee2000c1e1900 */
[----:B------:R-:W0:Y:S01]  /*00d0*/  LDCU UR4, c[0x0][0x2f8] ;  /* 0x00005f00ff0477ac */ /* 0x000e220008000800 */
[----:B------:R1:W1:Y:S01]  /*00e0*/  LDC.64 R8, c[0x4][R0] ;  /* 0x0100000000087b82 */ /* 0x0002620000000a00 */
[----:B----4-:R-:W-:Y:S01]  /*00f0*/  IMAD.U32 R4, RZ, RZ, UR8 ;  /* 0x00000008ff047e24 */ /* 0x010fe2000f8e00ff */
[----:B------:R4:W-:Y:S01]  /*0100*/  STL.64 [R1], R10 ;  /* 0x0000000a01007387 */ /* 0x0009e20000100a00 */
[----:B------:R-:W-:Y:S02]  /*0110*/  MOV R5, UR9 ;  /* 0x0000000900057c02 */ /* 0x000fe40008000f00 */
[----:B0-----:R-:W-:-:S04]  /*0120*/  IADD3 R6, P0, PT, R1, UR4, RZ ;  /* 0x0000000401067c10 */ /* 0x001fc8000ff1e0ff */
[----:B--2---:R-:W-:Y:S01]  /*0130*/  IADD3.X R7, PT, PT, RZ, UR6, RZ, P0, !PT ;  /* 0x00000006ff077c10 */ /* 0x004fe200087fe4ff */
[----:B-1-3--:R4:W-:Y:S08]  /*0140*/  STL [R1+0x8], R2 ;  /* 0x0000080201007387 */ /* 0x00a9f00000100800 */
[----:B------:R-:W-:-:S07]  /*0150*/  LEPC R20, `(.L_x_0) ;  /* 0x000000001014794e */ /* 0x000fce0000000000 */
[----:B----4-:R-:W-:Y:S05]  /*0160*/  CALL.ABS.NOINC R8 ;  /* 0x0000000008007343 */ /* 0x010fea0003c00000 */
.L_x_0:
[----:B------:R-:W-:Y:S05]  /*0170*/  EXIT ;  /* 0x000000000000794d */ /* 0x000fea0003800000 */
.L_x_1:
[----:B------:R-:W-:-:S00]  /*0180*/  BRA `(.L_x_1) ;  /* 0xfffffffc00fc7947 */ /* 0x000fc0000383ffff */
[----:B------:R-:W-:-:S00]  /*0190*/  NOP ;  /* 0x0000000000007918 */ /* 0x000fc00000000000 */
        /* <DEDUP_REMOVED lines=14> */
.L_x_2:


//--------------------- .nv.global.init           --------------------------
	.section	.nv.global.init,"aw",@progbits
.nv.global.init:
	.type		$str,@object
	.size		$str,(.L_0 - $str)
$str:
        /*0000*/ 	.byte	0x74, 0x69, 0x64, 0x20, 0x3a, 0x20, 0x25, 0x64, 0x2c, 0x20, 0x67, 0x69, 0x64, 0x3a, 0x20, 0x25
        /*0010*/ 	.byte	0x64, 0x2c, 0x20, 0x64, 0x61, 0x74, 0x61, 0x20, 0x3a, 0x20, 0x25, 0x64, 0x0a, 0x00
.L_0:


//--------------------- .nv.shared.reserved.0     --------------------------
	.section	.nv.shared.reserved.0,"aw",@nobits
	.weak		__nv_reservedSMEM_offset_0_alias
	.size		__nv_reservedSMEM_offset_0_alias, 0, 64
	.other		__nv_reservedSMEM_offset_0_alias,@"STO_CUDA_RESERVED_SHARED STV_DEFAULT"
__nv_reservedSMEM_offset_0_alias:
	.zero		0
	.zero		64


//--------------------- .nv.constant0._Z17mem_transfer_testPi --------------------------
	.section	.nv.constant0._Z17mem_transfer_testPi,"a",@progbits
	.sectionflags	@""
	.align	4
.nv.constant0._Z17mem_transfer_testPi:
	.zero		904


//--------------------- SYMBOLS --------------------------

	.type		.nv.reservedSmem.offset0,@object
	.size		.nv.reservedSmem.offset0,0x4
	.type		vprintf,@function
